//
// Generated by NVIDIA NVVM Compiler
//
// Compiler Build ID: CL-36424714
// Cuda compilation tools, release 13.0, V13.0.88
// Based on NVVM 20.0.0
//

.version 9.0
.target sm_100
.address_size 64

	// .globl	_Z3addPiS_S_

.visible .entry _Z3addPiS_S_(
	.param .u64 .ptr .align 1 _Z3addPiS_S__param_0,
	.param .u64 .ptr .align 1 _Z3addPiS_S__param_1,
	.param .u64 .ptr .align 1 _Z3addPiS_S__param_2
)
{
	.reg .pred 	%p<2>;
	.reg .b32 	%r<5>;
	.reg .b64 	%rd<11>;

	ld.param.u64 	%rd1, [_Z3addPiS_S__param_0];
	ld.param.u64 	%rd2, [_Z3addPiS_S__param_1];
	ld.param.u64 	%rd3, [_Z3addPiS_S__param_2];
	mov.u32 	%r1, %ctaid.x;
	setp.gt.u32 	%p1, %r1, 15;
	@%p1 bra 	$L__BB0_2;
	cvta.to.global.u64 	%rd4, %rd1;
	cvta.to.global.u64 	%rd5, %rd2;
	cvta.to.global.u64 	%rd6, %rd3;
	mul.wide.u32 	%rd7, %r1, 4;
	add.s64 	%rd8, %rd4, %rd7;
	ld.global.u32 	%r2, [%rd8];
	add.s64 	%rd9, %rd5, %rd7;
	ld.global.u32 	%r3, [%rd9];
	add.s32 	%r4, %r3, %r2;
	add.s64 	%rd10, %rd6, %rd7;
	st.global.u32 	[%rd10], %r4;
$L__BB0_2:
	ret;

}


// ===== COMPILED SASS (sm_100) =====

	.target	sm_100

	.elftype	@"ET_EXEC"


//--------------------- .note.nv.tkinfo           --------------------------
	.section	.note.nv.tkinfo,"",@"SHT_NOTE"
	.sectionflags	@"SHF_NOTE_NV_TKINFO"
	.tkinfo
        /*0018*/ 	.word	0x00000002
        /*0030*/ 	.string	""
        /*0030*/ 	.string	"ptxas"
        /*0030*/ 	.string	"Cuda compilation tools, release 13.0, V13.0.88"
        /*0030*/ 	.string	"Build cuda_13.0.r13.0/compiler.36424714_0"
        /*0030*/ 	.string	"-arch sm_100 -m 64 "



//--------------------- .note.nv.cuinfo           --------------------------
	.section	.note.nv.cuinfo,"",@"SHT_NOTE"
	.sectionflags	@"SHF_NOTE_NV_CUINFO"
        /*0018*/ 	.short	0x0002
        /*001a*/ 	.short	0x0064
        /*001c*/ 	.short	0x0082
	.zero		2


//--------------------- .nv.info                  --------------------------
	.section	.nv.info,"",@"SHT_CUDA_INFO"
	.align	4


	//----- nvinfo : EIATTR_REGCOUNT
	.align		4
        /*0000*/ 	.byte	0x04, 0x2f
        /*0002*/ 	.short	(.L_1 - .L_0)
	.align		4
.L_0:
        /*0004*/ 	.word	index@(_Z3addPiS_S_)
        /*0008*/ 	.word	0x0000000c


	//----- nvinfo : EIATTR_FRAME_SIZE
	.align		4
.L_1:
        /*000c*/ 	.byte	0x04, 0x11
        /*000e*/ 	.short	(.L_3 - .L_2)
	.align		4
.L_2:
        /*0010*/ 	.word	index@(_Z3addPiS_S_)
        /*0014*/ 	.word	0x00000000


	//----- nvinfo : EIATTR_MIN_STACK_SIZE
	.align		4
.L_3:
        /*0018*/ 	.byte	0x04, 0x12
        /*001a*/ 	.short	(.L_5 - .L_4)
	.align		4
.L_4:
        /*001c*/ 	.word	index@(_Z3addPiS_S_)
        /*0020*/ 	.word	0x00000000
.L_5:


//--------------------- .nv.compat                --------------------------
	.section	.nv.compat,"",@"SHT_CUDA_COMPAT_INFO"
	.align	4
        /*0000*/ 	.byte	0x02, 0x09, 0x00, 0x00, 0x02, 0x02, 0x01, 0x00, 0x02, 0x05, 0x05, 0x00, 0x03, 0x07, 0x01, 0x01
        /*0010*/ 	.byte	0x02, 0x03, 0x00, 0x00, 0x02, 0x06, 0x01, 0x00, 0x04, 0x0b, 0x08, 0x00, 0x09, 0x00, 0x00, 0x00
        /*0020*/ 	.byte	0x00, 0x00, 0x00, 0x00


//--------------------- .nv.info._Z3addPiS_S_     --------------------------
	.section	.nv.info._Z3addPiS_S_,"",@"SHT_CUDA_INFO"
	.sectionflags	@""
	.align	4


	//----- nvinfo : EIATTR_CUDA_API_VERSION
	.align		4
        /*0000*/ 	.byte	0x04, 0x37
        /*0002*/ 	.short	(.L_7 - .L_6)
.L_6:
        /*0004*/ 	.word	0x00000082


	//----- nvinfo : EIATTR_KPARAM_INFO
	.align		4
.L_7:
        /*0008*/ 	.byte	0x04, 0x17
        /*000a*/ 	.short	(.L_9 - .L_8)
.L_8:
        /*000c*/ 	.word	0x00000000
        /*0010*/ 	.short	0x0002
        /*0012*/ 	.short	0x0010
        /*0014*/ 	.byte	0x00, 0xf5, 0x21, 0x00


	//----- nvinfo : EIATTR_KPARAM_INFO
	.align		4
.L_9:
        /*0018*/ 	.byte	0x04, 0x17
        /*001a*/ 	.short	(.L_11 - .L_10)
.L_10:
        /*001c*/ 	.word	0x00000000
        /*0020*/ 	.short	0x0001
        /*0022*/ 	.short	0x0008
        /*0024*/ 	.byte	0x00, 0xf5, 0x21, 0x00


	//----- nvinfo : EIATTR_KPARAM_INFO
	.align		4
.L_11:
        /*0028*/ 	.byte	0x04, 0x17
        /*002a*/ 	.short	(.L_13 - .L_12)
.L_12:
        /*002c*/ 	.word	0x00000000
        /*0030*/ 	.short	0x0000
        /*0032*/ 	.short	0x0000
        /*0034*/ 	.byte	0x00, 0xf5, 0x21, 0x00


	//----- nvinfo : EIATTR_SPARSE_MMA_MASK
	.align		4
.L_13:
        /*0038*/ 	.byte	0x03, 0x50
        /*003a*/ 	.short	0x0000


	//----- nvinfo : EIATTR_MAXREG_COUNT
	.align		4
        /*003c*/ 	.byte	0x03, 0x1b
        /*003e*/ 	.short	0x00ff


	//----- nvinfo : EIATTR_MERCURY_ISA_VERSION
	.align		4
        /*0040*/ 	.byte	0x03, 0x5f
        /*0042*/ 	.short	0x0101


	//----- nvinfo : EIATTR_VRC_CTA_INIT_COUNT
	.align		4
        /*0044*/ 	.byte	0x02, 0x4a
	.zero		1
	.zero		1


	//----- nvinfo : EIATTR_EXIT_INSTR_OFFSETS
	.align		4
        /*0048*/ 	.byte	0x04, 0x1c
        /*004a*/ 	.short	(.L_15 - .L_14)


	//   ....[0]....
.L_14:
        /*004c*/ 	.word	0x00000030


	//   ....[1]....
        /*0050*/ 	.word	0x000000f0


	//----- nvinfo : EIATTR_CBANK_PARAM_SIZE
	.align		4
.L_15:
        /*0054*/ 	.byte	0x03, 0x19
        /*0056*/ 	.short	0x0018


	//----- nvinfo : EIATTR_PARAM_CBANK
	.align		4
        /*0058*/ 	.byte	0x04, 0x0a
        /*005a*/ 	.short	(.L_17 - .L_16)
	.align		4
.L_16:
        /*005c*/ 	.word	index@(.nv.constant0._Z3addPiS_S_)
        /*0060*/ 	.short	0x0380
        /*0062*/ 	.short	0x0018


	//----- nvinfo : EIATTR_SW_WAR
	.align		4
.L_17:
        /*0064*/ 	.byte	0x04, 0x36
        /*0066*/ 	.short	(.L_19 - .L_18)
.L_18:
        /*0068*/ 	.word	0x00000008
.L_19:


//--------------------- .nv.callgraph             --------------------------
	.section	.nv.callgraph,"",@"SHT_CUDA_CALLGRAPH"
	.align	4
	.sectionentsize	8
	.align		4
        /*0000*/ 	.word	0x00000000
	.align		4
        /*0004*/ 	.word	0xffffffff
	.align		4
        /*0008*/ 	.word	0x00000000
	.align		4
        /*000c*/ 	.word	0xfffffffe
	.align		4
        /*0010*/ 	.word	0x00000000
	.align		4
        /*0014*/ 	.word	0xfffffffd
	.align		4
        /*0018*/ 	.word	0x00000000
	.align		4
        /*001c*/ 	.word	0xfffffffc


//--------------------- .text._Z3addPiS_S_        --------------------------
	.section	.text._Z3addPiS_S_,"ax",@progbits
	.align	128
        .global         _Z3addPiS_S_
        .type           _Z3addPiS_S_,@function
        .size           _Z3addPiS_S_,(.L_x_1 - _Z3addPiS_S_)
        .other          _Z3addPiS_S_,@"STO_CUDA_ENTRY STV_DEFAULT"
_Z3addPiS_S_:
.text._Z3addPiS_S_:
[----:B------:R-:W-:Y:S01]  /*0000*/  LDC R1, c[0x0][0x37c] ;  /* 0x0000df00ff017b82 */ /* 0x000fe20000000800 */
[----:B------:R-:W0:Y:S02]  /*0010*/  S2R R9, SR_CTAID.X ;  /* 0x0000000000097919 */ /* 0x000e240000002500 */
[----:B0-----:R-:W-:-:S13]  /*0020*/  ISETP.GT.U32.AND P0, PT, R9, 0xf, PT ;  /* 0x0000000f0900780c */ /* 0x001fda0003f04070 */
[----:B------:R-:W-:Y:S05]  /*0030*/  @P0 EXIT ;  /* 0x000000000000094d */ /* 0x000fea0003800000 */
[----:B------:R-:W0:Y:S01]  /*0040*/  LDC.64 R2, c[0x0][0x380] ;  /* 0x0000e000ff027b82 */ /* 0x000e220000000a00 */
[----:B------:R-:W1:Y:S07]  /*0050*/  LDCU.64 UR4, c[0x0][0x358] ;  /* 0x00006b00ff0477ac */ /* 0x000e6e0008000a00 */
[----:B------:R-:W2:Y:S08]  /*0060*/  LDC.64 R4, c[0x0][0x388] ;  /* 0x0000e200ff047b82 */ /* 0x000eb00000000a00 */
[----:B------:R-:W3:Y:S01]  /*0070*/  LDC.64 R6, c[0x0][0x390] ;  /* 0x0000e400ff067b82 */ /* 0x000ee20000000a00 */
[----:B0-----:R-:W-:-:S06]  /*0080*/  IMAD.WIDE.U32 R2, R9, 0x4, R2 ;  /* 0x0000000409027825 */ /* 0x001fcc00078e0002 */
[----:B-1----:R-:W4:Y:S01]  /*0090*/  LDG.E R2, desc[UR4][R2.64] ;  /* 0x0000000402027981 */ /* 0x002f22000c1e1900 */
[----:B--2---:R-:W-:-:S06]  /*00a0*/  IMAD.WIDE.U32 R4, R9, 0x4, R4 ;  /* 0x0000000409047825 */ /* 0x004fcc00078e0004 */
[----:B------:R-:W4:Y:S01]  /*00b0*/  LDG.E R5, desc[UR4][R4.64] ;  /* 0x0000000404057981 */ /* 0x000f22000c1e1900 */
[----:B---3--:R-:W-:Y:S01]  /*00c0*/  IMAD.WIDE.U32 R6, R9, 0x4, R6 ;  /* 0x0000000409067825 */ /* 0x008fe200078e0006 */
[----:B----4-:R-:W-:-:S05]  /*00d0*/  IADD3 R9, PT, PT, R2, R5, RZ ;  /* 0x0000000502097210 */ /* 0x010fca0007ffe0ff */
[----:B------:R-:W-:Y:S01]  /*00e0*/  STG.E desc[UR4][R6.64], R9 ;  /* 0x0000000906007986 */ /* 0x000fe2000c101904 */
[----:B------:R-:W-:Y:S05]  /*00f0*/  EXIT ;  /* 0x000000000000794d */ /* 0x000fea0003800000 */
.L_x_0:
[----:B------:R-:W-:-:S00]  /*0100*/  BRA `(.L_x_0) ;  /* 0xfffffffc00fc7947 */ /* 0x000fc0000383ffff */
[----:B------:R-:W-:-:S00]  /*0110*/  NOP ;  /* 0x0000000000007918 */ /* 0x000fc00000000000 */
        /* <DEDUP_REMOVED lines=14> */
.L_x_1:


//--------------------- .nv.shared.reserved.0     --------------------------
	.section	.nv.shared.reserved.0,"aw",@nobits
	.weak		__nv_reservedSMEM_offset_0_alias
	.size		__nv_reservedSMEM_offset_0_alias, 0, 64
	.other		__nv_reservedSMEM_offset_0_alias,@"STO_CUDA_RESERVED_SHARED STV_DEFAULT"
__nv_reservedSMEM_offset_0_alias:
	.zero		0
	.zero		64


//--------------------- .nv.constant0._Z3addPiS_S_ --------------------------
	.section	.nv.constant0._Z3addPiS_S_,"a",@progbits
	.sectionflags	@""
	.align	4
.nv.constant0._Z3addPiS_S_:
	.zero		920


//--------------------- SYMBOLS --------------------------

	.type		.nv.reservedSmem.offset0,@object
	.size		.nv.reservedSmem.offset0,0x4
